	.headerflags	@"EF_CUDA_TEXMODE_UNIFIED EF_CUDA_64BIT_ADDRESS EF_CUDA_ACCELERATORS EF_CUDA_SM90 EF_CUDA_VIRTUAL_SM(EF_CUDA_SM90)"
	.elftype	@"ET_EXEC"


//--------------------- .nv.info                  --------------------------
	.section	.nv.info,"",@"SHT_CUDA_INFO"
	.align	4


	//----- nvinfo : EIATTR_REGCOUNT
	.align		4
        /*0000*/ 	.byte	0x04, 0x2f
        /*0002*/ 	.short	(.L_3 - .L_2)
	.align		4
.L_2:
        /*0004*/ 	.word	index@(triton_poi_fused__native_batch_norm_legit_no_training_mul_sigmoid_52)
        /*0008*/ 	.word	0x0000001c


	//----- nvinfo : EIATTR_MIN_STACK_SIZE
	.align		4
.L_3:
        /*000c*/ 	.byte	0x04, 0x12
        /*000e*/ 	.short	(.L_5 - .L_4)
	.align		4
.L_4:
        /*0010*/ 	.word	index@(triton_poi_fused__native_batch_norm_legit_no_training_mul_sigmoid_52)
        /*0014*/ 	.word	0x00000000


	//----- nvinfo : EIATTR_FRAME_SIZE
	.align		4
.L_5:
        /*0018*/ 	.byte	0x04, 0x11
        /*001a*/ 	.short	(.L_7 - .L_6)
	.align		4
.L_6:
        /*001c*/ 	.word	index@(triton_poi_fused__native_batch_norm_legit_no_training_mul_sigmoid_52)
        /*0020*/ 	.word	0x00000000


	//----- nvinfo : EIATTR_MIN_STACK_SIZE
	.align		4
.L_7:
        /*0024*/ 	.byte	0x04, 0x12
        /*0026*/ 	.short	(.L_9 - .L_8)
	.align		4
.L_8:
        /*0028*/ 	.word	index@(triton_poi_fused__native_batch_norm_legit_no_training_mul_sigmoid_52)
        /*002c*/ 	.word	0x00000000
.L_9:


//--------------------- .nv.info.triton_poi_fused__native_batch_norm_legit_no_training_mul_sigmoid_52 --------------------------
	.section	.nv.info.triton_poi_fused__native_batch_norm_legit_no_training_mul_sigmoid_52,"",@"SHT_CUDA_INFO"
	.sectionflags	@""
	.align	4


	//----- nvinfo : EIATTR_CUDA_API_VERSION
	.align		4
        /*0000*/ 	.byte	0x04, 0x37
        /*0002*/ 	.short	(.L_11 - .L_10)
.L_10:
        /*0004*/ 	.word	0x0000007c


	//----- nvinfo : EIATTR_KPARAM_INFO
	.align		4
.L_11:
        /*0008*/ 	.byte	0x04, 0x17
        /*000a*/ 	.short	(.L_13 - .L_12)
.L_12:
        /*000c*/ 	.word	0x00000000
        /*0010*/ 	.short	0x0006
        /*0012*/ 	.short	0x0030
        /*0014*/ 	.byte	0x00, 0xf0, 0x11, 0x00


	//----- nvinfo : EIATTR_KPARAM_INFO
	.align		4
.L_13:
        /*0018*/ 	.byte	0x04, 0x17
        /*001a*/ 	.short	(.L_15 - .L_14)
.L_14:
        /*001c*/ 	.word	0x00000000
        /*0020*/ 	.short	0x0005
        /*0022*/ 	.short	0x0028
        /*0024*/ 	.byte	0x00, 0xf4, 0x21, 0x00


	//----- nvinfo : EIATTR_KPARAM_INFO
	.align		4
.L_15:
        /*0028*/ 	.byte	0x04, 0x17
        /*002a*/ 	.short	(.L_17 - .L_16)
.L_16:
        /*002c*/ 	.word	0x00000000
        /*0030*/ 	.short	0x0004
        /*0032*/ 	.short	0x0020
        /*0034*/ 	.byte	0x00, 0xf4, 0x21, 0x00


	//----- nvinfo : EIATTR_KPARAM_INFO
	.align		4
.L_17:
        /*0038*/ 	.byte	0x04, 0x17
        /*003a*/ 	.short	(.L_19 - .L_18)
.L_18:
        /*003c*/ 	.word	0x00000000
        /*0040*/ 	.short	0x0003
        /*0042*/ 	.short	0x0018
        /*0044*/ 	.byte	0x00, 0xf4, 0x21, 0x00


	//----- nvinfo : EIATTR_KPARAM_INFO
	.align		4
.L_19:
        /*0048*/ 	.byte	0x04, 0x17
        /*004a*/ 	.short	(.L_21 - .L_20)
.L_20:
        /*004c*/ 	.word	0x00000000
        /*0050*/ 	.short	0x0002
        /*0052*/ 	.short	0x0010
        /*0054*/ 	.byte	0x00, 0xf4, 0x21, 0x00


	//----- nvinfo : EIATTR_KPARAM_INFO
	.align		4
.L_21:
        /*0058*/ 	.byte	0x04, 0x17
        /*005a*/ 	.short	(.L_23 - .L_22)
.L_22:
        /*005c*/ 	.word	0x00000000
        /*0060*/ 	.short	0x0001
        /*0062*/ 	.short	0x0008
        /*0064*/ 	.byte	0x00, 0xf4, 0x21, 0x00


	//----- nvinfo : EIATTR_KPARAM_INFO
	.align		4
.L_23:
        /*0068*/ 	.byte	0x04, 0x17
        /*006a*/ 	.short	(.L_25 - .L_24)
.L_24:
        /*006c*/ 	.word	0x00000000
        /*0070*/ 	.short	0x0000
        /*0072*/ 	.short	0x0000
        /*0074*/ 	.byte	0x00, 0xf4, 0x21, 0x00


	//----- nvinfo : EIATTR_SPARSE_MMA_MASK
	.align		4
.L_25:
        /*0078*/ 	.byte	0x03, 0x50
        /*007a*/ 	.short	0x0000


	//----- nvinfo : EIATTR_MAXREG_COUNT
	.align		4
        /*007c*/ 	.byte	0x03, 0x1b
        /*007e*/ 	.short	0x00ff


	//----- nvinfo : EIATTR_EXIT_INSTR_OFFSETS
	.align		4
        /*0080*/ 	.byte	0x04, 0x1c
        /*0082*/ 	.short	(.L_27 - .L_26)


	//   ....[0]....
.L_26:
        /*0084*/ 	.word	0x00000870


	//----- nvinfo : EIATTR_REQNTID
	.align		4
.L_27:
        /*0088*/ 	.byte	0x04, 0x10
        /*008a*/ 	.short	(.L_29 - .L_28)
.L_28:
        /*008c*/ 	.word	0x00000080
        /*0090*/ 	.word	0x00000001
        /*0094*/ 	.word	0x00000001


	//----- nvinfo : EIATTR_CBANK_PARAM_SIZE
	.align		4
.L_29:
        /*0098*/ 	.byte	0x03, 0x19
        /*009a*/ 	.short	0x0034


	//----- nvinfo : EIATTR_PARAM_CBANK
	.align		4
        /*009c*/ 	.byte	0x04, 0x0a
        /*009e*/ 	.short	(.L_31 - .L_30)
	.align		4
.L_30:
        /*00a0*/ 	.word	index@(.nv.constant0.triton_poi_fused__native_batch_norm_legit_no_training_mul_sigmoid_52)
        /*00a4*/ 	.short	0x0210
        /*00a6*/ 	.short	0x0034


	//----- nvinfo : EIATTR_SW_WAR
	.align		4
.L_31:
        /*00a8*/ 	.byte	0x04, 0x36
        /*00aa*/ 	.short	(.L_33 - .L_32)
.L_32:
        /*00ac*/ 	.word	0x00000008
.L_33:


//--------------------- .nv.callgraph             --------------------------
	.section	.nv.callgraph,"",@"SHT_CUDA_CALLGRAPH"
	.align	4
	.sectionentsize	8
	.align		4
        /*0000*/ 	.word	0x00000000
	.align		4
        /*0004*/ 	.word	0xffffffff
	.align		4
        /*0008*/ 	.word	0x00000000
	.align		4
        /*000c*/ 	.word	0xfffffffe
	.align		4
        /*0010*/ 	.word	0x00000000
	.align		4
        /*0014*/ 	.word	0xfffffffd
	.align		4
        /*0018*/ 	.word	0x00000000
	.align		4
        /*001c*/ 	.word	0xfffffffc


//--------------------- .nv.constant4             --------------------------
	.section	.nv.constant4,"a",@progbits
	.align	8
	.align		8
.nv.constant4:
        /*0000*/ 	.dword	_$_str
	.align		8
        /*0008*/ 	.dword	_$_str_$_2


//--------------------- .text.triton_poi_fused__native_batch_norm_legit_no_training_mul_sigmoid_52 --------------------------
	.section	.text.triton_poi_fused__native_batch_norm_legit_no_training_mul_sigmoid_52,"ax",@progbits
	.align	128
        .global         triton_poi_fused__native_batch_norm_legit_no_training_mul_sigmoid_52
        .type           triton_poi_fused__native_batch_norm_legit_no_training_mul_sigmoid_52,@function
        .size           triton_poi_fused__native_batch_norm_legit_no_training_mul_sigmoid_52,(.L_x_1 - triton_poi_fused__native_batch_norm_legit_no_training_mul_sigmoid_52)
        .other          triton_poi_fused__native_batch_norm_legit_no_training_mul_sigmoid_52,@"STO_CUDA_ENTRY STV_DEFAULT"
triton_poi_fused__native_batch_norm_legit_no_training_mul_sigmoid_52:
.text.triton_poi_fused__native_batch_norm_legit_no_training_mul_sigmoid_52:
[----:B------:R-:W-:Y:S01]  /*0000*/  LDC R1, c[0x0][0x28] ;  /* 0x00000a00ff017b82 */ /* 0x000fe20000000800 */
[----:B------:R-:W1:Y:S01]  /*0010*/  S2R R0, SR_TID.X ;  /* 0x0000000000007919 */ /* 0x000e620000002100 */
[----:B------:R-:W-:-:S06]  /*0020*/  HFMA2.MMA R2, -RZ, RZ, 0, 0 ;  /* 0x00000000ff027435 */ /* 0x000fcc00000001ff */
[----:B------:R-:W2:Y:S01]  /*0030*/  LDC.64 R20, c[0x0][0x228] ;  /* 0x00008a00ff147b82 */ /* 0x000ea20000000a00 */
[----:B------:R-:W-:Y:S01]  /*0040*/  ULDC.64 UR4, c[0x0][0x208] ;  /* 0x0000820000047ab9 */ /* 0x000fe20000000a00 */
[----:B------:R-:W3:Y:S06]  /*0050*/  S2R R3, SR_CTAID.X ;  /* 0x0000000000037919 */ /* 0x000eec0000002500 */
[----:B------:R-:W4:Y:S08]  /*0060*/  LDC.64 R16, c[0x0][0x218] ;  /* 0x00008600ff107b82 */ /* 0x000f300000000a00 */
[----:B------:R-:W5:Y:S08]  /*0070*/  LDC.64 R8, c[0x0][0x220] ;  /* 0x00008800ff087b82 */ /* 0x000f700000000a00 */
[----:B------:R-:W5:Y:S01]  /*0080*/  LDC.64 R12, c[0x0][0x230] ;  /* 0x00008c00ff0c7b82 */ /* 0x000f620000000a00 */
[----:B-1----:R-:W-:-:S04]  /*0090*/  SHF.L.U32 R0, R0, 0x2, RZ ;  /* 0x0000000200007819 */ /* 0x002fc800000006ff */
[----:B------:R-:W-:-:S04]  /*00a0*/  LOP3.LUT R0, R0, 0x1fc, RZ, 0xc0, !PT ;  /* 0x000001fc00007812 */ /* 0x000fc800078ec0ff */
[----:B---3--:R-:W-:-:S05]  /*00b0*/  LEA R3, R3, R0, 0x9 ;  /* 0x0000000003037211 */ /* 0x008fca00078e48ff */
[----:B------:R-:W-:-:S05]  /*00c0*/  IMAD.HI R0, R3, -0x77777777, R2 ;  /* 0x8888888903007827 */ /* 0x000fca00078e0202 */
[----:B------:R-:W-:-:S04]  /*00d0*/  SHF.R.U32.HI R5, RZ, 0x1f, R0 ;  /* 0x0000001fff057819 */ /* 0x000fc80000011600 */
[----:B------:R-:W-:-:S05]  /*00e0*/  LEA.HI.SX32 R5, R0, R5, 0x15 ;  /* 0x0000000500057211 */ /* 0x000fca00078faaff */
[----:B------:R-:W-:Y:S02]  /*00f0*/  IMAD R0, R5, -0xf00, R3 ;  /* 0xfffff10005007824 */ /* 0x000fe400078e0203 */
[----:B------:R-:W1:Y:S02]  /*0100*/  LDC.64 R4, c[0x0][0x238] ;  /* 0x00008e00ff047b82 */ /* 0x000e640000000a00 */
[----:B--2---:R-:W-:-:S06]  /*0110*/  IMAD.WIDE R20, R0, 0x4, R20 ;  /* 0x0000000400147825 */ /* 0x004fcc00078e0214 */
[----:B------:R-:W2:Y:S01]  /*0120*/  LDG.E.EL.128 R20, desc[UR4][R20.64] ;  /* 0x0000000414147981 */ /* 0x000ea2000c2e1d00 */
[----:B----4-:R-:W-:-:S04]  /*0130*/  IMAD.WIDE R16, R3, 0x4, R16 ;  /* 0x0000000403107825 */ /* 0x010fc800078e0210 */
[C---:B-----5:R-:W-:Y:S02]  /*0140*/  IMAD.WIDE R8, R0.reuse, 0x4, R8 ;  /* 0x0000000400087825 */ /* 0x060fe400078e0208 */
[----:B------:R-:W3:Y:S04]  /*0150*/  LDG.E.128 R16, desc[UR4][R16.64] ;  /* 0x0000000410107981 */ /* 0x000ee8000c1e1d00 */
[----:B------:R-:W3:Y:S01]  /*0160*/  LDG.E.EL.128 R8, desc[UR4][R8.64] ;  /* 0x0000000408087981 */ /* 0x000ee2000c2e1d00 */
[----:B0-----:R-:W-:-:S04]  /*0170*/  IMAD.WIDE R12, R0, 0x4, R12 ;  /* 0x00000004000c7825 */ /* 0x001fc800078e020c */
[----:B-1----:R-:W-:Y:S02]  /*0180*/  IMAD.WIDE R4, R0, 0x4, R4 ;  /* 0x0000000400047825 */ /* 0x002fe400078e0204 */
[----:B------:R-:W4:Y:S04]  /*0190*/  LDG.E.EL.128 R12, desc[UR4][R12.64] ;  /* 0x000000040c0c7981 */ /* 0x000f28000c2e1d00 */
[----:B------:R-:W4:Y:S01]  /*01a0*/  LDG.E.EL.128 R4, desc[UR4][R4.64] ;  /* 0x0000000404047981 */ /* 0x000f22000c2e1d00 */
[----:B--2---:R-:W-:Y:S01]  /*01b0*/  FADD R20, R20, 9.9999997473787516356e-06 ;  /* 0x3727c5ac14147421 */ /* 0x004fe20000000000 */
[----:B------:R-:W-:Y:S01]  /*01c0*/  FADD R0, R21, 9.9999997473787516356e-06 ;  /* 0x3727c5ac15007421 */ /* 0x000fe20000000000 */
[----:B------:R-:W-:Y:S01]  /*01d0*/  FADD R22, R22, 9.9999997473787516356e-06 ;  /* 0x3727c5ac16167421 */ /* 0x000fe20000000000 */
[----:B------:R-:W-:Y:S01]  /*01e0*/  FADD R23, R23, 9.9999997473787516356e-06 ;  /* 0x3727c5ac17177421 */ /* 0x000fe20000000000 */
[----:B------:R-:W0:Y:S01]  /*01f0*/  MUFU.SQRT R24, R20 ;  /* 0x0000001400187308 */ /* 0x000e220000002000 */
[----:B---3--:R-:W-:-:S07]  /*0200*/  FADD R8, R16, -R8 ;  /* 0x8000000810087221 */ /* 0x008fce0000000000 */
[----:B------:R1:W2:Y:S01]  /*0210*/  MUFU.SQRT R2, R0 ;  /* 0x0000000000027308 */ /* 0x0002a20000002000 */
[----:B------:R-:W-:Y:S01]  /*0220*/  FADD R11, R19, -R11 ;  /* 0x8000000b130b7221 */ /* 0x000fe20000000000 */
[----:B------:R-:W-:Y:S01]  /*0230*/  FADD R9, R17, -R9 ;  /* 0x8000000911097221 */ /* 0x000fe20000000000 */
[----:B------:R-:W-:Y:S01]  /*0240*/  FADD R10, R18, -R10 ;  /* 0x8000000a120a7221 */ /* 0x000fe20000000000 */
[----:B0-----:R-:W-:-:S04]  /*0250*/  FSETP.GT.AND P6, PT, R24, 8.50705917302346158658e+37, PT ;  /* 0x7e8000001800780b */ /* 0x001fc80003fc4000 */
[----:B------:R0:W3:Y:S01]  /*0260*/  MUFU.SQRT R21, R23 ;  /* 0x0000001700157308 */ /* 0x0000e20000002000 */
[----:B------:R-:W-:Y:S02]  /*0270*/  FSETP.GEU.AND P5, PT, R24, 1.175494350822287508e-38, PT ;  /* 0x008000001800780b */ /* 0x000fe40003fae000 */
[----:B-1----:R-:W-:Y:S02]  /*0280*/  MOV R0, 0x3e800000 ;  /* 0x3e80000000007802 */ /* 0x002fe40000000f00 */
[----:B--2---:R-:W-:-:S03]  /*0290*/  FSETP.GT.AND P4, PT, R2, 8.50705917302346158658e+37, PT ;  /* 0x7e8000000200780b */ /* 0x004fc60003f84000 */
[----:B------:R-:W1:Y:S01]  /*02a0*/  MUFU.SQRT R22, R22 ;  /* 0x0000001600167308 */ /* 0x000e620000002000 */
[----:B------:R-:W-:Y:S02]  /*02b0*/  FSETP.GEU.AND P2, PT, R2, 1.175494350822287508e-38, PT ;  /* 0x008000000200780b */ /* 0x000fe40003f4e000 */
[----:B0-----:R-:W-:Y:S01]  /*02c0*/  FSEL R23, R0, 1, P6 ;  /* 0x3f80000000177808 */ /* 0x001fe20003000000 */
[----:B------:R-:W-:Y:S01]  /*02d0*/  @P6 FMUL R24, R24, 0.25 ;  /* 0x3e80000018186820 */ /* 0x000fe20000400000 */
[----:B---3--:R-:W-:-:S03]  /*02e0*/  FSETP.GT.AND P1, PT, R21, 8.50705917302346158658e+37, PT ;  /* 0x7e8000001500780b */ /* 0x008fc60003f24000 */
[----:B------:R-:W-:Y:S01]  /*02f0*/  @!P5 FMUL R24, R24, 16777216 ;  /* 0x4b8000001818d820 */ /* 0x000fe20000400000 */
[----:B------:R-:W-:Y:S01]  /*0300*/  FSETP.GEU.AND P6, PT, R21, 1.175494350822287508e-38, PT ;  /* 0x008000001500780b */ /* 0x000fe20003fce000 */
[----:B------:R-:W-:Y:S01]  /*0310*/  @!P5 FMUL R23, R23, 16777216 ;  /* 0x4b8000001717d820 */ /* 0x000fe20000400000 */
[----:B------:R-:W-:-:S03]  /*0320*/  @P4 FMUL R2, R2, 0.25 ;  /* 0x3e80000002024820 */ /* 0x000fc60000400000 */
[----:B------:R-:W0:Y:S01]  /*0330*/  MUFU.RCP R24, R24 ;  /* 0x0000001800187308 */ /* 0x000e220000001000 */
[----:B-1----:R-:W-:Y:S01]  /*0340*/  FSETP.GT.AND P3, PT, R22, 8.50705917302346158658e+37, PT ;  /* 0x7e8000001600780b */ /* 0x002fe20003f64000 */
[----:B------:R-:W-:Y:S01]  /*0350*/  @!P2 FMUL R2, R2, 16777216 ;  /* 0x4b8000000202a820 */ /* 0x000fe20000400000 */
[----:B------:R-:W-:Y:S02]  /*0360*/  FSETP.GEU.AND P0, PT, R22, 1.175494350822287508e-38, PT ;  /* 0x008000001600780b */ /* 0x000fe40003f0e000 */
[----:B------:R-:W-:Y:S01]  /*0370*/  FSEL R19, R0, 1, P3 ;  /* 0x3f80000000137808 */ /* 0x000fe20001800000 */
[----:B------:R-:W-:Y:S02]  /*0380*/  @P1 FMUL R21, R21, 0.25 ;  /* 0x3e80000015151820 */ /* 0x000fe40000400000 */
[----:B------:R-:W1:Y:S02]  /*0390*/  MUFU.RCP R2, R2 ;  /* 0x0000000200027308 */ /* 0x000e640000001000 */
[----:B------:R-:W-:-:S04]  /*03a0*/  @!P6 FMUL R21, R21, 16777216 ;  /* 0x4b8000001515e820 */ /* 0x000fc80000400000 */
[----:B------:R-:W-:Y:S01]  /*03b0*/  @P3 FMUL R22, R22, 0.25 ;  /* 0x3e80000016163820 */ /* 0x000fe20000400000 */
[----:B0-----:R-:W-:Y:S01]  /*03c0*/  FMUL R25, R24, R23 ;  /* 0x0000001718197220 */ /* 0x001fe20000400000 */
[----:B------:R-:W0:Y:S01]  /*03d0*/  MUFU.RCP R21, R21 ;  /* 0x0000001500157308 */ /* 0x000e220000001000 */
[----:B------:R-:W-:Y:S01]  /*03e0*/  FSEL R23, R0, 1, P4 ;  /* 0x3f80000000177808 */ /* 0x000fe20002000000 */
[----:B------:R-:W-:Y:S01]  /*03f0*/  @!P0 FMUL R22, R22, 16777216 ;  /* 0x4b80000016168820 */ /* 0x000fe20000400000 */
[----:B------:R-:W-:Y:S01]  /*0400*/  FMUL R25, R8, R25 ;  /* 0x0000001908197220 */ /* 0x000fe20000400000 */
[----:B------:R-:W-:Y:S01]  /*0410*/  FSEL R8, R0, 1, P1 ;  /* 0x3f80000000087808 */ /* 0x000fe20000800000 */
[----:B------:R-:W-:Y:S01]  /*0420*/  @!P0 FMUL R19, R19, 16777216 ;  /* 0x4b80000013138820 */ /* 0x000fe20000400000 */
[----:B------:R-:W-:Y:S01]  /*0430*/  @!P2 FMUL R23, R23, 16777216 ;  /* 0x4b8000001717a820 */ /* 0x000fe20000400000 */
[----:B----4-:R-:W-:Y:S01]  /*0440*/  FFMA R4, R12, R25, R4 ;  /* 0x000000190c047223 */ /* 0x010fe20000000004 */
[----:B------:R-:W2:Y:S01]  /*0450*/  MUFU.RCP R20, R22 ;  /* 0x0000001600147308 */ /* 0x000ea20000001000 */
[----:B------:R-:W-:Y:S01]  /*0460*/  @!P6 FMUL R8, R8, 16777216 ;  /* 0x4b8000000808e820 */ /* 0x000fe20000400000 */
[----:B-1----:R-:W-:-:S04]  /*0470*/  FMUL R2, R2, R23 ;  /* 0x0000001702027220 */ /* 0x002fc80000400000 */
[----:B------:R-:W-:Y:S01]  /*0480*/  FMUL R2, R9, R2 ;  /* 0x0000000209027220 */ /* 0x000fe20000400000 */
[----:B0-----:R-:W-:Y:S01]  /*0490*/  FMUL R8, R21, R8 ;  /* 0x0000000815087220 */ /* 0x001fe20000400000 */
[----:B------:R-:W-:Y:S02]  /*04a0*/  FADD R9, RZ, -R4 ;  /* 0x80000004ff097221 */ /* 0x000fe40000000000 */
[----:B------:R-:W-:Y:S01]  /*04b0*/  FFMA R5, R13, R2, R5 ;  /* 0x000000020d057223 */ /* 0x000fe20000000005 */
[----:B------:R-:W-:Y:S01]  /*04c0*/  FMUL R8, R11, R8 ;  /* 0x000000080b087220 */ /* 0x000fe20000400000 */
[----:B------:R-:W-:Y:S02]  /*04d0*/  FMUL R9, R9, 1.4426950216293334961 ;  /* 0x3fb8aa3b09097820 */ /* 0x000fe40000400000 */
[----:B------:R-:W-:Y:S01]  /*04e0*/  FADD R2, RZ, -R5 ;  /* 0x80000005ff027221 */ /* 0x000fe20000000000 */
[----:B--2---:R-:W-:Y:S01]  /*04f0*/  FMUL R19, R20, R19 ;  /* 0x0000001314137220 */ /* 0x004fe20000400000 */
[----:B------:R-:W-:Y:S01]  /*0500*/  FFMA R7, R15, R8, R7 ;  /* 0x000000080f077223 */ /* 0x000fe20000000007 */
[----:B------:R-:W-:-:S02]  /*0510*/  FSETP.GEU.AND P0, PT, R9, -126, PT ;  /* 0xc2fc00000900780b */ /* 0x000fc40003f0e000 */
[----:B------:R-:W-:Y:S01]  /*0520*/  FMUL R19, R10, R19 ;  /* 0x000000130a137220 */ /* 0x000fe20000400000 */
[----:B------:R-:W-:Y:S01]  /*0530*/  FMUL R10, R2, 1.4426950216293334961 ;  /* 0x3fb8aa3b020a7820 */ /* 0x000fe20000400000 */
[----:B------:R-:W-:Y:S02]  /*0540*/  FADD R2, RZ, -R7 ;  /* 0x80000007ff027221 */ /* 0x000fe40000000000 */
[----:B------:R-:W-:Y:S02]  /*0550*/  FFMA R6, R14, R19, R6 ;  /* 0x000000130e067223 */ /* 0x000fe40000000006 */
[----:B------:R-:W-:Y:S01]  /*0560*/  FMUL R13, R2, 1.4426950216293334961 ;  /* 0x3fb8aa3b020d7820 */ /* 0x000fe20000400000 */
[----:B------:R-:W-:Y:S01]  /*0570*/  FSETP.GEU.AND P1, PT, R10, -126, PT ;  /* 0xc2fc00000a00780b */ /* 0x000fe20003f2e000 */
[----:B------:R-:W-:-:S03]  /*0580*/  FADD R8, RZ, -R6 ;  /* 0x80000006ff087221 */ /* 0x000fc60000000000 */
[----:B------:R-:W-:Y:S01]  /*0590*/  FSETP.GEU.AND P3, PT, R13, -126, PT ;  /* 0xc2fc00000d00780b */ /* 0x000fe20003f6e000 */
[----:B------:R-:W-:Y:S01]  /*05a0*/  FMUL R11, R8, 1.4426950216293334961 ;  /* 0x3fb8aa3b080b7820 */ /* 0x000fe20000400000 */
[----:B------:R-:W-:-:S04]  /*05b0*/  @!P0 FMUL R9, R9, 0.5 ;  /* 0x3f00000009098820 */ /* 0x000fc80000400000 */
[----:B------:R-:W-:Y:S01]  /*05c0*/  FSETP.GEU.AND P2, PT, R11, -126, PT ;  /* 0xc2fc00000b00780b */ /* 0x000fe20003f4e000 */
[----:B------:R-:W0:Y:S02]  /*05d0*/  MUFU.EX2 R2, R9 ;  /* 0x0000000900027308 */ /* 0x000e240000000800 */
[----:B------:R-:W-:-:S04]  /*05e0*/  @!P1 FMUL R10, R10, 0.5 ;  /* 0x3f0000000a0a9820 */ /* 0x000fc80000400000 */
[----:B------:R-:W-:Y:S02]  /*05f0*/  @!P3 FMUL R13, R13, 0.5 ;  /* 0x3f0000000d0db820 */ /* 0x000fe40000400000 */
[----:B------:R-:W1:Y:S04]  /*0600*/  MUFU.EX2 R8, R10 ;  /* 0x0000000a00087308 */ /* 0x000e680000000800 */
[----:B------:R-:W-:Y:S01]  /*0610*/  @!P2 FMUL R11, R11, 0.5 ;  /* 0x3f0000000b0ba820 */ /* 0x000fe20000400000 */
[----:B0-----:R-:W-:-:S03]  /*0620*/  @!P0 FMUL R2, R2, R2 ;  /* 0x0000000202028220 */ /* 0x001fc60000400000 */
[----:B------:R0:W2:Y:S01]  /*0630*/  MUFU.EX2 R12, R11 ;  /* 0x0000000b000c7308 */ /* 0x0000a20000000800 */
[----:B------:R-:W-:Y:S01]  /*0640*/  FADD R2, R2, 1 ;  /* 0x3f80000002027421 */ /* 0x000fe20000000000 */
[----:B-1----:R-:W-:-:S06]  /*0650*/  @!P1 FMUL R8, R8, R8 ;  /* 0x0000000808089220 */ /* 0x002fcc0000400000 */
[----:B------:R-:W1:Y:S01]  /*0660*/  MUFU.EX2 R14, R13 ;  /* 0x0000000d000e7308 */ /* 0x000e620000000800 */
[----:B------:R-:W-:Y:S01]  /*0670*/  FSETP.GT.AND P0, PT, R2, 8.50705917302346158658e+37, PT ;  /* 0x7e8000000200780b */ /* 0x000fe20003f04000 */
[----:B------:R-:W-:Y:S02]  /*0680*/  FADD R15, R8, 1 ;  /* 0x3f800000080f7421 */ /* 0x000fe40000000000 */
[----:B------:R-:W3:Y:S01]  /*0690*/  LDC.64 R8, c[0x0][0x210] ;  /* 0x00008400ff087b82 */ /* 0x000ee20000000a00 */
[----:B0-----:R-:W-:Y:S01]  /*06a0*/  FSEL R11, R0, 1, P0 ;  /* 0x3f800000000b7808 */ /* 0x001fe20000000000 */
[----:B--2---:R-:W-:Y:S01]  /*06b0*/  @!P2 FMUL R12, R12, R12 ;  /* 0x0000000c0c0ca220 */ /* 0x004fe20000400000 */
[----:B------:R-:W-:-:S03]  /*06c0*/  FSETP.GT.AND P1, PT, R15, 8.50705917302346158658e+37, PT ;  /* 0x7e8000000f00780b */ /* 0x000fc60003f24000 */
[----:B------:R-:W-:Y:S01]  /*06d0*/  FADD R12, R12, 1 ;  /* 0x3f8000000c0c7421 */ /* 0x000fe20000000000 */
[----:B------:R-:W-:-:S03]  /*06e0*/  FSEL R10, R0, 1, P1 ;  /* 0x3f800000000a7808 */ /* 0x000fc60000800000 */
[----:B------:R-:W-:Y:S01]  /*06f0*/  @P0 FMUL R2, R2, 0.25 ;  /* 0x3e80000002020820 */ /* 0x000fe20000400000 */
[----:B-1----:R-:W-:Y:S01]  /*0700*/  @!P3 FMUL R14, R14, R14 ;  /* 0x0000000e0e0eb220 */ /* 0x002fe20000400000 */
[----:B------:R-:W-:-:S03]  /*0710*/  FSETP.GT.AND P2, PT, R12, 8.50705917302346158658e+37, PT ;  /* 0x7e8000000c00780b */ /* 0x000fc60003f44000 */
[----:B------:R-:W-:Y:S01]  /*0720*/  FADD R14, R14, 1 ;  /* 0x3f8000000e0e7421 */ /* 0x000fe20000000000 */
[----:B------:R-:W0:Y:S01]  /*0730*/  MUFU.RCP R2, R2 ;  /* 0x0000000200027308 */ /* 0x000e220000001000 */
[----:B------:R-:W-:Y:S01]  /*0740*/  @P1 FMUL R15, R15, 0.25 ;  /* 0x3e8000000f0f1820 */ /* 0x000fe20000400000 */
[----:B------:R-:W-:Y:S02]  /*0750*/  FSEL R13, R0, 1, P2 ;  /* 0x3f800000000d7808 */ /* 0x000fe40001000000 */
[----:B------:R-:W-:-:S04]  /*0760*/  FSETP.GT.AND P3, PT, R14, 8.50705917302346158658e+37, PT ;  /* 0x7e8000000e00780b */ /* 0x000fc80003f64000 */
[----:B------:R-:W1:Y:S01]  /*0770*/  MUFU.RCP R15, R15 ;  /* 0x0000000f000f7308 */ /* 0x000e620000001000 */
[----:B------:R-:W-:Y:S01]  /*0780*/  @P2 FMUL R12, R12, 0.25 ;  /* 0x3e8000000c0c2820 */ /* 0x000fe20000400000 */
[----:B------:R-:W-:Y:S01]  /*0790*/  FSEL R17, R0, 1, P3 ;  /* 0x3f80000000117808 */ /* 0x000fe20001800000 */
[----:B---3--:R-:W-:-:S04]  /*07a0*/  IMAD.WIDE R8, R3, 0x4, R8 ;  /* 0x0000000403087825 */ /* 0x008fc800078e0208 */
[----:B0-----:R-:W-:Y:S01]  /*07b0*/  FMUL R11, R2, R11 ;  /* 0x0000000b020b7220 */ /* 0x001fe20000400000 */
[----:B------:R-:W0:Y:S01]  /*07c0*/  MUFU.RCP R12, R12 ;  /* 0x0000000c000c7308 */ /* 0x000e220000001000 */
[----:B------:R-:W-:Y:S02]  /*07d0*/  @P3 FMUL R14, R14, 0.25 ;  /* 0x3e8000000e0e3820 */ /* 0x000fe40000400000 */
[----:B------:R-:W-:Y:S01]  /*07e0*/  FMUL R4, R4, R11 ;  /* 0x0000000b04047220 */ /* 0x000fe20000400000 */
[----:B-1----:R-:W-:-:S04]  /*07f0*/  FMUL R10, R15, R10 ;  /* 0x0000000a0f0a7220 */ /* 0x002fc80000400000 */
[----:B------:R-:W1:Y:S01]  /*0800*/  MUFU.RCP R14, R14 ;  /* 0x0000000e000e7308 */ /* 0x000e620000001000 */
[----:B------:R-:W-:Y:S01]  /*0810*/  FMUL R5, R5, R10 ;  /* 0x0000000a05057220 */ /* 0x000fe20000400000 */
[----:B0-----:R-:W-:-:S04]  /*0820*/  FMUL R13, R12, R13 ;  /* 0x0000000d0c0d7220 */ /* 0x001fc80000400000 */
[----:B------:R-:W-:Y:S01]  /*0830*/  FMUL R6, R6, R13 ;  /* 0x0000000d06067220 */ /* 0x000fe20000400000 */
[----:B-1----:R-:W-:-:S04]  /*0840*/  FMUL R0, R14, R17 ;  /* 0x000000110e007220 */ /* 0x002fc80000400000 */
[----:B------:R-:W-:-:S05]  /*0850*/  FMUL R7, R7, R0 ;  /* 0x0000000007077220 */ /* 0x000fca0000400000 */
[----:B------:R-:W-:Y:S01]  /*0860*/  STG.E.128 desc[UR4][R8.64], R4 ;  /* 0x0000000408007986 */ /* 0x000fe2000c101d04 */
[----:B------:R-:W-:Y:S05]  /*0870*/  EXIT ;  /* 0x000000000000794d */ /* 0x000fea0003800000 */
.L_x_0:
[----:B------:R-:W-:-:S00]  /*0880*/  BRA `(.L_x_0) ;  /* 0xfffffffc00fc7947 */ /* 0x000fc0000383ffff */
[----:B------:R-:W-:-:S00]  /*0890*/  NOP ;  /* 0x0000000000007918 */ /* 0x000fc00000000000 */
        /* <DEDUP_REMOVED lines=14> */
.L_x_1:


//--------------------- .nv.global.init           --------------------------
	.section	.nv.global.init,"aw",@progbits
.nv.global.init:
	.type		_$_str,@object
	.size		_$_str,(_$_str_$_2 - _$_str)
_$_str:
        /*0000*/ 	.byte	0x5f, 0x5f, 0x43, 0x55, 0x44, 0x41, 0x5f, 0x46, 0x54, 0x5a, 0x00
	.type		_$_str_$_2,@object
	.size		_$_str_$_2,(.L_1 - _$_str_$_2)
_$_str_$_2:
        /*000b*/ 	.byte	0x5f, 0x5f, 0x43, 0x55, 0x44, 0x41, 0x5f, 0x50, 0x52, 0x45, 0x43, 0x5f, 0x53, 0x51, 0x52, 0x54
        /*001b*/ 	.byte	0x00
.L_1:


//--------------------- .nv.constant0.triton_poi_fused__native_batch_norm_legit_no_training_mul_sigmoid_52 --------------------------
	.section	.nv.constant0.triton_poi_fused__native_batch_norm_legit_no_training_mul_sigmoid_52,"a",@progbits
	.sectionflags	@""
	.align	4
.nv.constant0.triton_poi_fused__native_batch_norm_legit_no_training_mul_sigmoid_52:
	.zero		580
